//
// Generated by NVIDIA NVVM Compiler
//
// Compiler Build ID: CL-36424714
// Cuda compilation tools, release 13.0, V13.0.88
// Based on NVVM 20.0.0
//

.version 9.0
.target sm_100
.address_size 64

	// .globl	_Z10addValuesAPiS_

.visible .entry _Z10addValuesAPiS_(
	.param .u64 .ptr .align 1 _Z10addValuesAPiS__param_0,
	.param .u64 .ptr .align 1 _Z10addValuesAPiS__param_1
)
{
	.reg .pred 	%p<3>;
	.reg .b32 	%r<37>;
	.reg .b64 	%rd<47>;

	ld.param.u64 	%rd6, [_Z10addValuesAPiS__param_0];
	ld.param.u64 	%rd5, [_Z10addValuesAPiS__param_1];
	cvta.to.global.u64 	%rd1, %rd6;
	mov.u32 	%r13, %ctaid.x;
	mov.u32 	%r14, %ntid.x;
	mov.u32 	%r15, %tid.x;
	mad.lo.s32 	%r1, %r13, %r14, %r15;
	mul.lo.s32 	%r34, %r1, 5000;
	setp.gt.s32 	%p1, %r34, 2147478648;
	mov.b32 	%r36, 0;
	@%p1 bra 	$L__BB0_4;
	add.s32 	%r33, %r34, -16;
	add.s64 	%rd2, %rd1, 32;
	mov.b32 	%r35, 0;
	mov.b64 	%rd46, 0;
$L__BB0_2:
	.pragma "nounroll";
	mul.wide.s32 	%rd8, %r34, 4;
	add.s64 	%rd9, %rd2, %rd8;
	ld.global.s32 	%rd10, [%rd9+-32];
	add.s64 	%rd11, %rd46, %rd10;
	ld.global.s32 	%rd12, [%rd9+-28];
	add.s64 	%rd13, %rd11, %rd12;
	ld.global.s32 	%rd14, [%rd9+-24];
	add.s64 	%rd15, %rd13, %rd14;
	ld.global.s32 	%rd16, [%rd9+-20];
	add.s64 	%rd17, %rd15, %rd16;
	ld.global.s32 	%rd18, [%rd9+-16];
	add.s64 	%rd19, %rd17, %rd18;
	ld.global.s32 	%rd20, [%rd9+-12];
	add.s64 	%rd21, %rd19, %rd20;
	ld.global.s32 	%rd22, [%rd9+-8];
	add.s64 	%rd23, %rd21, %rd22;
	ld.global.s32 	%rd24, [%rd9+-4];
	add.s64 	%rd25, %rd23, %rd24;
	ld.global.s32 	%rd26, [%rd9];
	add.s64 	%rd27, %rd25, %rd26;
	ld.global.s32 	%rd28, [%rd9+4];
	add.s64 	%rd29, %rd27, %rd28;
	ld.global.s32 	%rd30, [%rd9+8];
	add.s64 	%rd31, %rd29, %rd30;
	ld.global.s32 	%rd32, [%rd9+12];
	add.s64 	%rd33, %rd31, %rd32;
	ld.global.s32 	%rd34, [%rd9+16];
	add.s64 	%rd35, %rd33, %rd34;
	ld.global.s32 	%rd36, [%rd9+20];
	add.s64 	%rd37, %rd35, %rd36;
	ld.global.s32 	%rd38, [%rd9+24];
	add.s64 	%rd39, %rd37, %rd38;
	ld.global.s32 	%rd40, [%rd9+28];
	add.s64 	%rd46, %rd39, %rd40;
	add.s32 	%r34, %r34, 16;
	add.s32 	%r35, %r35, 16;
	add.s32 	%r33, %r33, 16;
	setp.ne.s32 	%p2, %r35, 4992;
	@%p2 bra 	$L__BB0_2;
	mul.wide.s32 	%rd41, %r33, 4;
	add.s64 	%rd42, %rd1, %rd41;
	ld.global.u32 	%r17, [%rd42+64];
	ld.global.u32 	%r18, [%rd42+68];
	ld.global.u32 	%r19, [%rd42+72];
	ld.global.u32 	%r20, [%rd42+76];
	ld.global.u32 	%r21, [%rd42+80];
	ld.global.u32 	%r22, [%rd42+84];
	ld.global.u32 	%r23, [%rd42+88];
	ld.global.u32 	%r24, [%rd42+92];
	cvt.u32.u64 	%r25, %rd46;
	add.s32 	%r26, %r17, %r25;
	add.s32 	%r27, %r26, %r18;
	add.s32 	%r28, %r27, %r19;
	add.s32 	%r29, %r28, %r20;
	add.s32 	%r30, %r29, %r21;
	add.s32 	%r31, %r30, %r22;
	add.s32 	%r32, %r31, %r23;
	add.s32 	%r36, %r32, %r24;
$L__BB0_4:
	cvta.to.global.u64 	%rd43, %rd5;
	mul.wide.s32 	%rd44, %r1, 4;
	add.s64 	%rd45, %rd43, %rd44;
	st.global.u32 	[%rd45], %r36;
	ret;

}
	// .globl	_Z10addValuesBPiS_
.visible .entry _Z10addValuesBPiS_(
	.param .u64 .ptr .align 1 _Z10addValuesBPiS__param_0,
	.param .u64 .ptr .align 1 _Z10addValuesBPiS__param_1
)
{
	.reg .pred 	%p<2>;
	.reg .b32 	%r<12>;
	.reg .b64 	%rd<29>;

	ld.param.u64 	%rd6, [_Z10addValuesBPiS__param_0];
	ld.param.u64 	%rd4, [_Z10addValuesBPiS__param_1];
	cvta.to.global.u64 	%rd7, %rd6;
	mov.u32 	%r7, %ctaid.x;
	mov.u32 	%r8, %ntid.x;
	mov.u32 	%r9, %tid.x;
	mad.lo.s32 	%r1, %r7, %r8, %r9;
	add.s64 	%rd1, %rd7, 320000;
	mov.b64 	%rd28, 0;
	mov.b32 	%r11, 0;
	mov.u32 	%r10, %r1;
$L__BB1_1:
	mul.wide.s32 	%rd8, %r10, 4;
	add.s64 	%rd9, %rd1, %rd8;
	ld.global.s32 	%rd10, [%rd9+-320000];
	add.s64 	%rd11, %rd28, %rd10;
	ld.global.s32 	%rd12, [%rd9+-240000];
	add.s64 	%rd13, %rd11, %rd12;
	ld.global.s32 	%rd14, [%rd9+-160000];
	add.s64 	%rd15, %rd13, %rd14;
	ld.global.s32 	%rd16, [%rd9+-80000];
	add.s64 	%rd17, %rd15, %rd16;
	ld.global.s32 	%rd18, [%rd9];
	add.s64 	%rd19, %rd17, %rd18;
	ld.global.s32 	%rd20, [%rd9+80000];
	add.s64 	%rd21, %rd19, %rd20;
	ld.global.s32 	%rd22, [%rd9+160000];
	add.s64 	%rd23, %rd21, %rd22;
	ld.global.s32 	%rd24, [%rd9+240000];
	add.s64 	%rd28, %rd23, %rd24;
	add.s32 	%r11, %r11, 8;
	add.s32 	%r10, %r10, 160000;
	setp.ne.s32 	%p1, %r11, 5000;
	@%p1 bra 	$L__BB1_1;
	cvta.to.global.u64 	%rd25, %rd4;
	mul.wide.s32 	%rd26, %r1, 4;
	add.s64 	%rd27, %rd25, %rd26;
	st.global.u32 	[%rd27], %rd28;
	ret;

}
	// .globl	_Z15calculateMatrixjPiS_Px
.visible .entry _Z15calculateMatrixjPiS_Px(
	.param .u32 _Z15calculateMatrixjPiS_Px_param_0,
	.param .u64 .ptr .align 1 _Z15calculateMatrixjPiS_Px_param_1,
	.param .u64 .ptr .align 1 _Z15calculateMatrixjPiS_Px_param_2,
	.param .u64 .ptr .align 1 _Z15calculateMatrixjPiS_Px_param_3
)
{
	.reg .pred 	%p<6>;
	.reg .b32 	%r<41>;
	.reg .b64 	%rd<49>;

	ld.param.u32 	%r12, [_Z15calculateMatrixjPiS_Px_param_0];
	ld.param.u64 	%rd24, [_Z15calculateMatrixjPiS_Px_param_1];
	ld.param.u64 	%rd25, [_Z15calculateMatrixjPiS_Px_param_2];
	ld.param.u64 	%rd23, [_Z15calculateMatrixjPiS_Px_param_3];
	cvta.to.global.u64 	%rd1, %rd25;
	cvta.to.global.u64 	%rd2, %rd24;
	mov.u32 	%r13, %ctaid.x;
	mov.u32 	%r14, %ntid.x;
	mov.u32 	%r15, %tid.x;
	mad.lo.s32 	%r1, %r13, %r14, %r15;
	mad.lo.s32 	%r16, %r12, %r12, %r12;
	shr.u32 	%r17, %r16, 1;
	sub.s32 	%r2, %r12, %r1;
	mad.lo.s32 	%r18, %r2, %r2, %r2;
	shr.u32 	%r19, %r18, 1;
	sub.s32 	%r20, %r17, %r19;
	cvt.u64.u32 	%rd3, %r20;
	setp.eq.s32 	%p1, %r2, 0;
	@%p1 bra 	$L__BB2_7;
	cvta.to.global.u64 	%rd26, %rd23;
	mul.wide.s32 	%rd27, %r1, 8;
	add.s64 	%rd4, %rd26, %rd27;
	ld.global.u64 	%rd45, [%rd4];
	and.b32  	%r3, %r2, 3;
	sub.s32 	%r22, %r1, %r12;
	setp.gt.u32 	%p2, %r22, -4;
	mov.b32 	%r39, 0;
	@%p2 bra 	$L__BB2_4;
	and.b32  	%r39, %r2, -4;
	neg.s32 	%r38, %r39;
	shl.b64 	%rd28, %rd3, 2;
	add.s64 	%rd29, %rd28, %rd2;
	add.s64 	%rd43, %rd29, 8;
	add.s64 	%rd42, %rd1, 8;
$L__BB2_3:
	ld.global.u32 	%r23, [%rd43+-8];
	ld.global.u32 	%r24, [%rd42+-8];
	mul.lo.s32 	%r25, %r24, %r23;
	cvt.s64.s32 	%rd30, %r25;
	add.s64 	%rd31, %rd45, %rd30;
	st.global.u64 	[%rd4], %rd31;
	ld.global.u32 	%r26, [%rd43+-4];
	ld.global.u32 	%r27, [%rd42+-4];
	mul.lo.s32 	%r28, %r27, %r26;
	cvt.s64.s32 	%rd32, %r28;
	add.s64 	%rd33, %rd31, %rd32;
	st.global.u64 	[%rd4], %rd33;
	ld.global.u32 	%r29, [%rd43];
	ld.global.u32 	%r30, [%rd42];
	mul.lo.s32 	%r31, %r30, %r29;
	cvt.s64.s32 	%rd34, %r31;
	add.s64 	%rd35, %rd33, %rd34;
	st.global.u64 	[%rd4], %rd35;
	ld.global.u32 	%r32, [%rd43+4];
	ld.global.u32 	%r33, [%rd42+4];
	mul.lo.s32 	%r34, %r33, %r32;
	cvt.s64.s32 	%rd36, %r34;
	add.s64 	%rd45, %rd35, %rd36;
	st.global.u64 	[%rd4], %rd45;
	add.s32 	%r38, %r38, 4;
	add.s64 	%rd43, %rd43, 16;
	add.s64 	%rd42, %rd42, 16;
	setp.ne.s32 	%p3, %r38, 0;
	@%p3 bra 	$L__BB2_3;
$L__BB2_4:
	setp.eq.s32 	%p4, %r3, 0;
	@%p4 bra 	$L__BB2_7;
	cvt.u64.u32 	%rd37, %r39;
	mul.wide.u32 	%rd38, %r39, 4;
	add.s64 	%rd47, %rd1, %rd38;
	add.s64 	%rd39, %rd37, %rd3;
	shl.b64 	%rd40, %rd39, 2;
	add.s64 	%rd46, %rd2, %rd40;
	neg.s32 	%r40, %r3;
$L__BB2_6:
	.pragma "nounroll";
	ld.global.u32 	%r35, [%rd46];
	ld.global.u32 	%r36, [%rd47];
	mul.lo.s32 	%r37, %r36, %r35;
	cvt.s64.s32 	%rd41, %r37;
	add.s64 	%rd45, %rd45, %rd41;
	st.global.u64 	[%rd4], %rd45;
	add.s64 	%rd47, %rd47, 4;
	add.s64 	%rd46, %rd46, 4;
	add.s32 	%r40, %r40, 1;
	setp.ne.s32 	%p5, %r40, 0;
	@%p5 bra 	$L__BB2_6;
$L__BB2_7:
	ret;

}


// ===== COMPILED SASS (sm_100) =====

	.target	sm_100

	.elftype	@"ET_EXEC"


//--------------------- .note.nv.tkinfo           --------------------------
	.section	.note.nv.tkinfo,"",@"SHT_NOTE"
	.sectionflags	@"SHF_NOTE_NV_TKINFO"
	.tkinfo
        /*0018*/ 	.word	0x00000002
        /*0030*/ 	.string	""
        /*0030*/ 	.string	"ptxas"
        /*0030*/ 	.string	"Cuda compilation tools, release 13.0, V13.0.88"
        /*0030*/ 	.string	"Build cuda_13.0.r13.0/compiler.36424714_0"
        /*0030*/ 	.string	"-arch sm_100 -m 64 "



//--------------------- .note.nv.cuinfo           --------------------------
	.section	.note.nv.cuinfo,"",@"SHT_NOTE"
	.sectionflags	@"SHF_NOTE_NV_CUINFO"
        /*0018*/ 	.short	0x0002
        /*001a*/ 	.short	0x0064
        /*001c*/ 	.short	0x0082
	.zero		2


//--------------------- .nv.info                  --------------------------
	.section	.nv.info,"",@"SHT_CUDA_INFO"
	.align	4


	//----- nvinfo : EIATTR_REGCOUNT
	.align		4
        /*0000*/ 	.byte	0x04, 0x2f
        /*0002*/ 	.short	(.L_1 - .L_0)
	.align		4
.L_0:
        /*0004*/ 	.word	index@(_Z10addValuesAPiS_)
        /*0008*/ 	.word	0x00000019


	//----- nvinfo : EIATTR_FRAME_SIZE
	.align		4
.L_1:
        /*000c*/ 	.byte	0x04, 0x11
        /*000e*/ 	.short	(.L_3 - .L_2)
	.align		4
.L_2:
        /*0010*/ 	.word	index@(_Z10addValuesAPiS_)
        /*0014*/ 	.word	0x00000000


	//----- nvinfo : EIATTR_REGCOUNT
	.align		4
.L_3:
        /*0018*/ 	.byte	0x04, 0x2f
        /*001a*/ 	.short	(.L_5 - .L_4)
	.align		4
.L_4:
        /*001c*/ 	.word	index@(_Z10addValuesBPiS_)
        /*0020*/ 	.word	0x00000020


	//----- nvinfo : EIATTR_FRAME_SIZE
	.align		4
.L_5:
        /*0024*/ 	.byte	0x04, 0x11
        /*0026*/ 	.short	(.L_7 - .L_6)
	.align		4
.L_6:
        /*0028*/ 	.word	index@(_Z10addValuesBPiS_)
        /*002c*/ 	.word	0x00000000


	//----- nvinfo : EIATTR_REGCOUNT
	.align		4
.L_7:
        /*0030*/ 	.byte	0x04, 0x2f
        /*0032*/ 	.short	(.L_9 - .L_8)
	.align		4
.L_8:
        /*0034*/ 	.word	index@(_Z15calculateMatrixjPiS_Px)
        /*0038*/ 	.word	0x00000014


	//----- nvinfo : EIATTR_FRAME_SIZE
	.align		4
.L_9:
        /*003c*/ 	.byte	0x04, 0x11
        /*003e*/ 	.short	(.L_11 - .L_10)
	.align		4
.L_10:
        /*0040*/ 	.word	index@(_Z15calculateMatrixjPiS_Px)
        /*0044*/ 	.word	0x00000000


	//----- nvinfo : EIATTR_MIN_STACK_SIZE
	.align		4
.L_11:
        /*0048*/ 	.byte	0x04, 0x12
        /*004a*/ 	.short	(.L_13 - .L_12)
	.align		4
.L_12:
        /*004c*/ 	.word	index@(_Z15calculateMatrixjPiS_Px)
        /*0050*/ 	.word	0x00000000


	//----- nvinfo : EIATTR_MIN_STACK_SIZE
	.align		4
.L_13:
        /*0054*/ 	.byte	0x04, 0x12
        /*0056*/ 	.short	(.L_15 - .L_14)
	.align		4
.L_14:
        /*0058*/ 	.word	index@(_Z10addValuesBPiS_)
        /*005c*/ 	.word	0x00000000


	//----- nvinfo : EIATTR_MIN_STACK_SIZE
	.align		4
.L_15:
        /*0060*/ 	.byte	0x04, 0x12
        /*0062*/ 	.short	(.L_17 - .L_16)
	.align		4
.L_16:
        /*0064*/ 	.word	index@(_Z10addValuesAPiS_)
        /*0068*/ 	.word	0x00000000
.L_17:


//--------------------- .nv.compat                --------------------------
	.section	.nv.compat,"",@"SHT_CUDA_COMPAT_INFO"
	.align	4
        /*0000*/ 	.byte	0x02, 0x09, 0x00, 0x00, 0x02, 0x02, 0x01, 0x00, 0x02, 0x05, 0x05, 0x00, 0x03, 0x07, 0x01, 0x01
        /*0010*/ 	.byte	0x02, 0x03, 0x00, 0x00, 0x02, 0x06, 0x01, 0x00, 0x04, 0x0b, 0x08, 0x00, 0x09, 0x00, 0x00, 0x00
        /*0020*/ 	.byte	0x00, 0x00, 0x00, 0x00


//--------------------- .nv.info._Z15calculateMatrixjPiS_Px --------------------------
	.section	.nv.info._Z15calculateMatrixjPiS_Px,"",@"SHT_CUDA_INFO"
	.sectionflags	@""
	.align	4


	//----- nvinfo : EIATTR_CUDA_API_VERSION
	.align		4
        /*0000*/ 	.byte	0x04, 0x37
        /*0002*/ 	.short	(.L_19 - .L_18)
.L_18:
        /*0004*/ 	.word	0x00000082


	//----- nvinfo : EIATTR_KPARAM_INFO
	.align		4
.L_19:
        /*0008*/ 	.byte	0x04, 0x17
        /*000a*/ 	.short	(.L_21 - .L_20)
.L_20:
        /*000c*/ 	.word	0x00000000
        /*0010*/ 	.short	0x0003
        /*0012*/ 	.short	0x0018
        /*0014*/ 	.byte	0x00, 0xf5, 0x21, 0x00


	//----- nvinfo : EIATTR_KPARAM_INFO
	.align		4
.L_21:
        /*0018*/ 	.byte	0x04, 0x17
        /*001a*/ 	.short	(.L_23 - .L_22)
.L_22:
        /*001c*/ 	.word	0x00000000
        /*0020*/ 	.short	0x0002
        /*0022*/ 	.short	0x0010
        /*0024*/ 	.byte	0x00, 0xf5, 0x21, 0x00


	//----- nvinfo : EIATTR_KPARAM_INFO
	.align		4
.L_23:
        /*0028*/ 	.byte	0x04, 0x17
        /*002a*/ 	.short	(.L_25 - .L_24)
.L_24:
        /*002c*/ 	.word	0x00000000
        /*0030*/ 	.short	0x0001
        /*0032*/ 	.short	0x0008
        /*0034*/ 	.byte	0x00, 0xf5, 0x21, 0x00


	//----- nvinfo : EIATTR_KPARAM_INFO
	.align		4
.L_25:
        /*0038*/ 	.byte	0x04, 0x17
        /*003a*/ 	.short	(.L_27 - .L_26)
.L_26:
        /*003c*/ 	.word	0x00000000
        /*0040*/ 	.short	0x0000
        /*0042*/ 	.short	0x0000
        /*0044*/ 	.byte	0x00, 0xf0, 0x11, 0x00


	//----- nvinfo : EIATTR_SPARSE_MMA_MASK
	.align		4
.L_27:
        /*0048*/ 	.byte	0x03, 0x50
        /*004a*/ 	.short	0x0000


	//----- nvinfo : EIATTR_MAXREG_COUNT
	.align		4
        /*004c*/ 	.byte	0x03, 0x1b
        /*004e*/ 	.short	0x00ff


	//----- nvinfo : EIATTR_MERCURY_ISA_VERSION
	.align		4
        /*0050*/ 	.byte	0x03, 0x5f
        /*0052*/ 	.short	0x0101


	//----- nvinfo : EIATTR_VRC_CTA_INIT_COUNT
	.align		4
        /*0054*/ 	.byte	0x02, 0x4a
	.zero		1
	.zero		1


	//----- nvinfo : EIATTR_EXIT_INSTR_OFFSETS
	.align		4
        /*0058*/ 	.byte	0x04, 0x1c
        /*005a*/ 	.short	(.L_29 - .L_28)


	//   ....[0]....
.L_28:
        /*005c*/ 	.word	0x00000080


	//   ....[1]....
        /*0060*/ 	.word	0x00000450


	//   ....[2]....
        /*0064*/ 	.word	0x00000600


	//----- nvinfo : EIATTR_CRS_STACK_SIZE
	.align		4
.L_29:
        /*0068*/ 	.byte	0x04, 0x1e
        /*006a*/ 	.short	(.L_31 - .L_30)
.L_30:
        /*006c*/ 	.word	0x00000000


	//----- nvinfo : EIATTR_CBANK_PARAM_SIZE
	.align		4
.L_31:
        /*0070*/ 	.byte	0x03, 0x19
        /*0072*/ 	.short	0x0020


	//----- nvinfo : EIATTR_PARAM_CBANK
	.align		4
        /*0074*/ 	.byte	0x04, 0x0a
        /*0076*/ 	.short	(.L_33 - .L_32)
	.align		4
.L_32:
        /*0078*/ 	.word	index@(.nv.constant0._Z15calculateMatrixjPiS_Px)
        /*007c*/ 	.short	0x0380
        /*007e*/ 	.short	0x0020


	//----- nvinfo : EIATTR_SW_WAR
	.align		4
.L_33:
        /*0080*/ 	.byte	0x04, 0x36
        /*0082*/ 	.short	(.L_35 - .L_34)
.L_34:
        /*0084*/ 	.word	0x00000008
.L_35:


//--------------------- .nv.info._Z10addValuesBPiS_ --------------------------
	.section	.nv.info._Z10addValuesBPiS_,"",@"SHT_CUDA_INFO"
	.sectionflags	@""
	.align	4


	//----- nvinfo : EIATTR_CUDA_API_VERSION
	.align		4
        /*0000*/ 	.byte	0x04, 0x37
        /*0002*/ 	.short	(.L_37 - .L_36)
.L_36:
        /*0004*/ 	.word	0x00000082


	//----- nvinfo : EIATTR_KPARAM_INFO
	.align		4
.L_37:
        /*0008*/ 	.byte	0x04, 0x17
        /*000a*/ 	.short	(.L_39 - .L_38)
.L_38:
        /*000c*/ 	.word	0x00000000
        /*0010*/ 	.short	0x0001
        /*0012*/ 	.short	0x0008
        /*0014*/ 	.byte	0x00, 0xf5, 0x21, 0x00


	//----- nvinfo : EIATTR_KPARAM_INFO
	.align		4
.L_39:
        /*0018*/ 	.byte	0x04, 0x17
        /*001a*/ 	.short	(.L_41 - .L_40)
.L_40:
        /*001c*/ 	.word	0x00000000
        /*0020*/ 	.short	0x0000
        /*0022*/ 	.short	0x0000
        /*0024*/ 	.byte	0x00, 0xf5, 0x21, 0x00


	//----- nvinfo : EIATTR_SPARSE_MMA_MASK
	.align		4
.L_41:
        /*0028*/ 	.byte	0x03, 0x50
        /*002a*/ 	.short	0x0000


	//----- nvinfo : EIATTR_MAXREG_COUNT
	.align		4
        /*002c*/ 	.byte	0x03, 0x1b
        /*002e*/ 	.short	0x00ff


	//----- nvinfo : EIATTR_MERCURY_ISA_VERSION
	.align		4
        /*0030*/ 	.byte	0x03, 0x5f
        /*0032*/ 	.short	0x0101


	//----- nvinfo : EIATTR_VRC_CTA_INIT_COUNT
	.align		4
        /*0034*/ 	.byte	0x02, 0x4a
	.zero		1
	.zero		1


	//----- nvinfo : EIATTR_EXIT_INSTR_OFFSETS
	.align		4
        /*0038*/ 	.byte	0x04, 0x1c
        /*003a*/ 	.short	(.L_43 - .L_42)


	//   ....[0]....
.L_42:
        /*003c*/ 	.word	0x00000900


	//----- nvinfo : EIATTR_CBANK_PARAM_SIZE
	.align		4
.L_43:
        /*0040*/ 	.byte	0x03, 0x19
        /*0042*/ 	.short	0x0010


	//----- nvinfo : EIATTR_PARAM_CBANK
	.align		4
        /*0044*/ 	.byte	0x04, 0x0a
        /*0046*/ 	.short	(.L_45 - .L_44)
	.align		4
.L_44:
        /*0048*/ 	.word	index@(.nv.constant0._Z10addValuesBPiS_)
        /*004c*/ 	.short	0x0380
        /*004e*/ 	.short	0x0010


	//----- nvinfo : EIATTR_SW_WAR
	.align		4
.L_45:
        /*0050*/ 	.byte	0x04, 0x36
        /*0052*/ 	.short	(.L_47 - .L_46)
.L_46:
        /*0054*/ 	.word	0x00000008
.L_47:


//--------------------- .nv.info._Z10addValuesAPiS_ --------------------------
	.section	.nv.info._Z10addValuesAPiS_,"",@"SHT_CUDA_INFO"
	.sectionflags	@""
	.align	4


	//----- nvinfo : EIATTR_CUDA_API_VERSION
	.align		4
        /*0000*/ 	.byte	0x04, 0x37
        /*0002*/ 	.short	(.L_49 - .L_48)
.L_48:
        /*0004*/ 	.word	0x00000082


	//----- nvinfo : EIATTR_KPARAM_INFO
	.align		4
.L_49:
        /*0008*/ 	.byte	0x04, 0x17
        /*000a*/ 	.short	(.L_51 - .L_50)
.L_50:
        /*000c*/ 	.word	0x00000000
        /*0010*/ 	.short	0x0001
        /*0012*/ 	.short	0x0008
        /*0014*/ 	.byte	0x00, 0xf5, 0x21, 0x00


	//----- nvinfo : EIATTR_KPARAM_INFO
	.align		4
.L_51:
        /*0018*/ 	.byte	0x04, 0x17
        /*001a*/ 	.short	(.L_53 - .L_52)
.L_52:
        /*001c*/ 	.word	0x00000000
        /*0020*/ 	.short	0x0000
        /*0022*/ 	.short	0x0000
        /*0024*/ 	.byte	0x00, 0xf5, 0x21, 0x00


	//----- nvinfo : EIATTR_SPARSE_MMA_MASK
	.align		4
.L_53:
        /*0028*/ 	.byte	0x03, 0x50
        /*002a*/ 	.short	0x0000


	//----- nvinfo : EIATTR_MAXREG_COUNT
	.align		4
        /*002c*/ 	.byte	0x03, 0x1b
        /*002e*/ 	.short	0x00ff


	//----- nvinfo : EIATTR_MERCURY_ISA_VERSION
	.align		4
        /*0030*/ 	.byte	0x03, 0x5f
        /*0032*/ 	.short	0x0101


	//----- nvinfo : EIATTR_VRC_CTA_INIT_COUNT
	.align		4
        /*0034*/ 	.byte	0x02, 0x4a
	.zero		1
	.zero		1


	//----- nvinfo : EIATTR_EXIT_INSTR_OFFSETS
	.align		4
        /*0038*/ 	.byte	0x04, 0x1c
        /*003a*/ 	.short	(.L_55 - .L_54)


	//   ....[0]....
.L_54:
        /*003c*/ 	.word	0x00000430


	//----- nvinfo : EIATTR_CRS_STACK_SIZE
	.align		4
.L_55:
        /*0040*/ 	.byte	0x04, 0x1e
        /*0042*/ 	.short	(.L_57 - .L_56)
.L_56:
        /*0044*/ 	.word	0x00000000


	//----- nvinfo : EIATTR_CBANK_PARAM_SIZE
	.align		4
.L_57:
        /*0048*/ 	.byte	0x03, 0x19
        /*004a*/ 	.short	0x0010


	//----- nvinfo : EIATTR_PARAM_CBANK
	.align		4
        /*004c*/ 	.byte	0x04, 0x0a
        /*004e*/ 	.short	(.L_59 - .L_58)
	.align		4
.L_58:
        /*0050*/ 	.word	index@(.nv.constant0._Z10addValuesAPiS_)
        /*0054*/ 	.short	0x0380
        /*0056*/ 	.short	0x0010


	//----- nvinfo : EIATTR_SW_WAR
	.align		4
.L_59:
        /*0058*/ 	.byte	0x04, 0x36
        /*005a*/ 	.short	(.L_61 - .L_60)
.L_60:
        /*005c*/ 	.word	0x00000008
.L_61:


//--------------------- .nv.callgraph             --------------------------
	.section	.nv.callgraph,"",@"SHT_CUDA_CALLGRAPH"
	.align	4
	.sectionentsize	8
	.align		4
        /*0000*/ 	.word	0x00000000
	.align		4
        /*0004*/ 	.word	0xffffffff
	.align		4
        /*0008*/ 	.word	0x00000000
	.align		4
        /*000c*/ 	.word	0xfffffffe
	.align		4
        /*0010*/ 	.word	0x00000000
	.align		4
        /*0014*/ 	.word	0xfffffffd
	.align		4
        /*0018*/ 	.word	0x00000000
	.align		4
        /*001c*/ 	.word	0xfffffffc


//--------------------- .text._Z15calculateMatrixjPiS_Px --------------------------
	.section	.text._Z15calculateMatrixjPiS_Px,"ax",@progbits
	.align	128
        .global         _Z15calculateMatrixjPiS_Px
        .type           _Z15calculateMatrixjPiS_Px,@function
        .size           _Z15calculateMatrixjPiS_Px,(.L_x_11 - _Z15calculateMatrixjPiS_Px)
        .other          _Z15calculateMatrixjPiS_Px,@"STO_CUDA_ENTRY STV_DEFAULT"
_Z15calculateMatrixjPiS_Px:
.text._Z15calculateMatrixjPiS_Px:
[----:B------:R-:W-:Y:S01]  /*0000*/  LDC R1, c[0x0][0x37c] ;  /* 0x0000df00ff017b82 */ /* 0x000fe20000000800 */
[----:B------:R-:W0:Y:S07]  /*0010*/  S2R R0, SR_TID.X ;  /* 0x0000000000007919 */ /* 0x000e2e0000002100 */
[----:B------:R-:W0:Y:S08]  /*0020*/  S2UR UR4, SR_CTAID.X ;  /* 0x00000000000479c3 */ /* 0x000e300000002500 */
[----:B------:R-:W0:Y:S08]  /*0030*/  LDC R7, c[0x0][0x360] ;  /* 0x0000d800ff077b82 */ /* 0x000e300000000800 */
[----:B------:R-:W1:Y:S01]  /*0040*/  LDC R10, c[0x0][0x380] ;  /* 0x0000e000ff0a7b82 */ /* 0x000e620000000800 */
[----:B0-----:R-:W-:-:S04]  /*0050*/  IMAD R7, R7, UR4, R0 ;  /* 0x0000000407077c24 */ /* 0x001fc8000f8e0200 */
[----:B-1----:R-:W-:-:S05]  /*0060*/  IMAD.IADD R6, R10, 0x1, -R7 ;  /* 0x000000010a067824 */ /* 0x002fca00078e0a07 */
[----:B------:R-:W-:-:S13]  /*0070*/  ISETP.NE.AND P0, PT, R6, RZ, PT ;  /* 0x000000ff0600720c */ /* 0x000fda0003f05270 */
[----:B------:R-:W-:Y:S05]  /*0080*/  @!P0 EXIT ;  /* 0x000000000000894d */ /* 0x000fea0003800000 */
[----:B------:R-:W0:Y:S01]  /*0090*/  LDC.64 R2, c[0x0][0x398] ;  /* 0x0000e600ff027b82 */ /* 0x000e220000000a00 */
[----:B------:R-:W1:Y:S01]  /*00a0*/  LDCU.64 UR6, c[0x0][0x358] ;  /* 0x00006b00ff0677ac */ /* 0x000e620008000a00 */
[----:B0-----:R-:W-:-:S05]  /*00b0*/  IMAD.WIDE R2, R7, 0x8, R2 ;  /* 0x0000000807027825 */ /* 0x001fca00078e0202 */
[----:B-1----:R0:W5:Y:S01]  /*00c0*/  LDG.E.64 R4, desc[UR6][R2.64] ;  /* 0x0000000602047981 */ /* 0x002162000c1e1b00 */
[----:B------:R-:W-:Y:S01]  /*00d0*/  IMAD.IADD R7, R7, 0x1, -R10 ;  /* 0x0000000107077824 */ /* 0x000fe200078e0a0a */
[C---:B------:R-:W-:Y:S01]  /*00e0*/  LOP3.LUT R0, R6.reuse, 0x3, RZ, 0xc0, !PT ;  /* 0x0000000306007812 */ /* 0x040fe200078ec0ff */
[----:B------:R-:W-:Y:S01]  /*00f0*/  IMAD R8, R6, R6, R6 ;  /* 0x0000000606087224 */ /* 0x000fe200078e0206 */
[----:B------:R-:W-:Y:S01]  /*0100*/  BSSY.RECONVERGENT B0, `(.L_x_0) ;  /* 0x0000034000007945 */ /* 0x000fe20003800200 */
[----:B------:R-:W-:Y:S01]  /*0110*/  IMAD R10, R10, R10, R10 ;  /* 0x0000000a0a0a7224 */ /* 0x000fe200078e020a */
[----:B------:R-:W-:Y:S01]  /*0120*/  ISETP.GT.U32.AND P1, PT, R7, -0x4, PT ;  /* 0xfffffffc0700780c */ /* 0x000fe20003f24070 */
[----:B------:R-:W-:Y:S01]  /*0130*/  IMAD.MOV.U32 R11, RZ, RZ, RZ ;  /* 0x000000ffff0b7224 */ /* 0x000fe200078e00ff */
[----:B------:R-:W-:Y:S02]  /*0140*/  SHF.R.U32.HI R8, RZ, 0x1, R8 ;  /* 0x00000001ff087819 */ /* 0x000fe40000011608 */
[----:B------:R-:W-:-:S03]  /*0150*/  ISETP.NE.AND P0, PT, R0, RZ, PT ;  /* 0x000000ff0000720c */ /* 0x000fc60003f05270 */
[----:B------:R-:W-:-:S05]  /*0160*/  IMAD.MOV R7, RZ, RZ, -R8 ;  /* 0x000000ffff077224 */ /* 0x000fca00078e0a08 */
[----:B------:R-:W-:Y:S01]  /*0170*/  LEA.HI R10, R10, R7, RZ, 0x1f ;  /* 0x000000070a0a7211 */ /* 0x000fe200078ff8ff */
[----:B0-----:R-:W-:Y:S06]  /*0180*/  @P1 BRA `(.L_x_1) ;  /* 0x0000000000ac1947 */ /* 0x001fec0003800000 */
[----:B------:R-:W0:Y:S01]  /*0190*/  LDCU.64 UR4, c[0x0][0x390] ;  /* 0x00007200ff0477ac */ /* 0x000e220008000a00 */
[----:B------:R-:W-:Y:S01]  /*01a0*/  LOP3.LUT R11, R6, 0xfffffffc, RZ, 0xc0, !PT ;  /* 0xfffffffc060b7812 */ /* 0x000fe200078ec0ff */
[----:B------:R-:W1:Y:S04]  /*01b0*/  LDCU.64 UR8, c[0x0][0x388] ;  /* 0x00007100ff0877ac */ /* 0x000e680008000a00 */
[----:B------:R-:W-:Y:S01]  /*01c0*/  IMAD.MOV R12, RZ, RZ, -R11 ;  /* 0x000000ffff0c7224 */ /* 0x000fe200078e0a0b */
[----:B0-----:R-:W-:Y:S01]  /*01d0*/  UIADD3 UR4, UP0, UPT, UR4, 0x8, URZ ;  /* 0x0000000804047890 */ /* 0x001fe2000ff1e0ff */
[----:B-1----:R-:W-:-:S03]  /*01e0*/  LEA R8, P1, R10, UR8, 0x2 ;  /* 0x000000080a087c11 */ /* 0x002fc6000f8210ff */
[----:B------:R-:W-:Y:S02]  /*01f0*/  UIADD3.X UR5, UPT, UPT, URZ, UR5, URZ, UP0, !UPT ;  /* 0x00000005ff057290 */ /* 0x000fe400087fe4ff */
[----:B------:R-:W-:Y:S01]  /*0200*/  IMAD.U32 R6, RZ, RZ, UR4 ;  /* 0x00000004ff067e24 */ /* 0x000fe2000f8e00ff */
[----:B------:R-:W-:Y:S02]  /*0210*/  IADD3 R8, P2, PT, R8, 0x8, RZ ;  /* 0x0000000808087810 */ /* 0x000fe40007f5e0ff */
[----:B------:R-:W-:Y:S01]  /*0220*/  LEA.HI.X R9, R10, UR9, RZ, 0x2, P1 ;  /* 0x000000090a097c11 */ /* 0x000fe200088f14ff */
[----:B------:R-:W-:-:S04]  /*0230*/  IMAD.U32 R7, RZ, RZ, UR5 ;  /* 0x00000005ff077e24 */ /* 0x000fc8000f8e00ff */
[----:B------:R-:W-:-:S07]  /*0240*/  IMAD.X R9, RZ, RZ, R9, P2 ;  /* 0x000000ffff097224 */ /* 0x000fce00010e0609 */
.L_x_2:
[----:B------:R-:W2:Y:S04]  /*0250*/  LDG.E R13, desc[UR6][R8.64+-0x8] ;  /* 0xfffff806080d7981 */ /* 0x000ea8000c1e1900 */
[----:B-1----:R-:W2:Y:S02]  /*0260*/  LDG.E R14, desc[UR6][R6.64+-0x8] ;  /* 0xfffff806060e7981 */ /* 0x002ea4000c1e1900 */
[----:B--2---:R-:W-:-:S05]  /*0270*/  IMAD R13, R13, R14, RZ ;  /* 0x0000000e0d0d7224 */ /* 0x004fca00078e02ff */
[----:B-----5:R-:W-:-:S04]  /*0280*/  IADD3 R4, P1, PT, R13, R4, RZ ;  /* 0x000000040d047210 */ /* 0x020fc80007f3e0ff */
[----:B------:R-:W-:-:S05]  /*0290*/  LEA.HI.X.SX32 R5, R13, R5, 0x1, P1 ;  /* 0x000000050d057211 */ /* 0x000fca00008f0eff */
[----:B------:R0:W-:Y:S04]  /*02a0*/  STG.E.64 desc[UR6][R2.64], R4 ;  /* 0x0000000402007986 */ /* 0x0001e8000c101b06 */
[----:B------:R-:W2:Y:S04]  /*02b0*/  LDG.E R13, desc[UR6][R8.64+-0x4] ;  /* 0xfffffc06080d7981 */ /* 0x000ea8000c1e1900 */
[----:B------:R-:W2:Y:S02]  /*02c0*/  LDG.E R14, desc[UR6][R6.64+-0x4] ;  /* 0xfffffc06060e7981 */ /* 0x000ea4000c1e1900 */
[----:B--2---:R-:W-:-:S05]  /*02d0*/  IMAD R13, R13, R14, RZ ;  /* 0x0000000e0d0d7224 */ /* 0x004fca00078e02ff */
[----:B------:R-:W-:-:S04]  /*02e0*/  IADD3 R14, P1, PT, R13, R4, RZ ;  /* 0x000000040d0e7210 */ /* 0x000fc80007f3e0ff */
        /* <DEDUP_REMOVED lines=8> */
[----:B0-----:R0:W2:Y:S04]  /*0370*/  LDG.E R4, desc[UR6][R8.64+0x4] ;  /* 0x0000040608047981 */ /* 0x0010a8000c1e1900 */
[----:B------:R3:W2:Y:S01]  /*0380*/  LDG.E R5, desc[UR6][R6.64+0x4] ;  /* 0x0000040606057981 */ /* 0x0006a2000c1e1900 */
[----:B------:R-:W-:Y:S01]  /*0390*/  VIADD R12, R12, 0x4 ;  /* 0x000000040c0c7836 */ /* 0x000fe20000000000 */
[----:B0-----:R-:W-:-:S02]  /*03a0*/  IADD3 R8, P2, PT, R8, 0x10, RZ ;  /* 0x0000001008087810 */ /* 0x001fc40007f5e0ff */
[----:B---3--:R-:W-:-:S03]  /*03b0*/  IADD3 R6, P3, PT, R6, 0x10, RZ ;  /* 0x0000001006067810 */ /* 0x008fc60007f7e0ff */
[----:B------:R-:W-:Y:S01]  /*03c0*/  IMAD.X R9, RZ, RZ, R9, P2 ;  /* 0x000000ffff097224 */ /* 0x000fe200010e0609 */
[----:B------:R-:W-:Y:S01]  /*03d0*/  IADD3.X R7, PT, PT, RZ, R7, RZ, P3, !PT ;  /* 0x00000007ff077210 */ /* 0x000fe20001ffe4ff */
[----:B--2---:R-:W-:-:S05]  /*03e0*/  IMAD R5, R4, R5, RZ ;  /* 0x0000000504057224 */ /* 0x004fca00078e02ff */
[----:B------:R-:W-:-:S04]  /*03f0*/  IADD3 R4, P1, PT, R5, R16, RZ ;  /* 0x0000001005047210 */ /* 0x000fc80007f3e0ff */
[----:B------:R-:W-:Y:S02]  /*0400*/  LEA.HI.X.SX32 R5, R5, R17, 0x1, P1 ;  /* 0x0000001105057211 */ /* 0x000fe400008f0eff */
[----:B------:R-:W-:-:S03]  /*0410*/  ISETP.NE.AND P1, PT, R12, RZ, PT ;  /* 0x000000ff0c00720c */ /* 0x000fc60003f25270 */
[----:B------:R1:W-:Y:S10]  /*0420*/  STG.E.64 desc[UR6][R2.64], R4 ;  /* 0x0000000402007986 */ /* 0x0003f4000c101b06 */
[----:B------:R-:W-:Y:S05]  /*0430*/  @P1 BRA `(.L_x_2) ;  /* 0xfffffffc00841947 */ /* 0x000fea000383ffff */
.L_x_1:
[----:B------:R-:W-:Y:S05]  /*0440*/  BSYNC.RECONVERGENT B0 ;  /* 0x0000000000007941 */ /* 0x000fea0003800200 */
.L_x_0:
[----:B------:R-:W-:Y:S05]  /*0450*/  @!P0 EXIT ;  /* 0x000000000000894d */ /* 0x000fea0003800000 */
[----:B------:R-:W0:Y:S01]  /*0460*/  LDC.64 R6, c[0x0][0x390] ;  /* 0x0000e400ff067b82 */ /* 0x000e220000000a00 */
[----:B------:R-:W2:Y:S01]  /*0470*/  LDCU.64 UR4, c[0x0][0x388] ;  /* 0x00007100ff0477ac */ /* 0x000ea20008000a00 */
[----:B------:R-:W-:Y:S01]  /*0480*/  IADD3 R13, P0, PT, R10, R11, RZ ;  /* 0x0000000b0a0d7210 */ /* 0x000fe20007f1e0ff */
[----:B------:R-:W-:-:S04]  /*0490*/  IMAD.MOV R0, RZ, RZ, -R0 ;  /* 0x000000ffff007224 */ /* 0x000fc800078e0a00 */
[----:B------:R-:W-:Y:S01]  /*04a0*/  IMAD.X R8, RZ, RZ, RZ, P0 ;  /* 0x000000ffff087224 */ /* 0x000fe200000e06ff */
[----:B--2---:R-:W-:-:S04]  /*04b0*/  LEA R10, P0, R13, UR4, 0x2 ;  /* 0x000000040d0a7c11 */ /* 0x004fc8000f8010ff */
[----:B------:R-:W-:Y:S01]  /*04c0*/  LEA.HI.X R13, R13, UR5, R8, 0x2, P0 ;  /* 0x000000050d0d7c11 */ /* 0x000fe200080f1408 */
[----:B0-----:R-:W-:-:S04]  /*04d0*/  IMAD.WIDE.U32 R6, R11, 0x4, R6 ;  /* 0x000000040b067825 */ /* 0x001fc800078e0006 */
[----:B------:R-:W-:Y:S02]  /*04e0*/  IMAD.MOV.U32 R8, RZ, RZ, R6 ;  /* 0x000000ffff087224 */ /* 0x000fe400078e0006 */
[----:B-1----:R-:W-:-:S07]  /*04f0*/  IMAD.MOV.U32 R15, RZ, RZ, R7 ;  /* 0x000000ffff0f7224 */ /* 0x002fce00078e0007 */
.L_x_3:
[----:B------:R-:W-:Y:S01]  /*0500*/  IMAD.MOV.U32 R6, RZ, RZ, R10 ;  /* 0x000000ffff067224 */ /* 0x000fe200078e000a */
[----:B------:R-:W-:Y:S01]  /*0510*/  MOV R7, R13 ;  /* 0x0000000d00077202 */ /* 0x000fe20000000f00 */
[----:B------:R-:W-:-:S04]  /*0520*/  IMAD.MOV.U32 R9, RZ, RZ, R15 ;  /* 0x000000ffff097224 */ /* 0x000fc800078e000f */
[----:B------:R-:W2:Y:S04]  /*0530*/  LDG.E R6, desc[UR6][R6.64] ;  /* 0x0000000606067981 */ /* 0x000ea8000c1e1900 */
[----:B0-----:R0:W2:Y:S01]  /*0540*/  LDG.E R9, desc[UR6][R8.64] ;  /* 0x0000000608097981 */ /* 0x0010a2000c1e1900 */
[----:B------:R-:W-:Y:S01]  /*0550*/  VIADD R0, R0, 0x1 ;  /* 0x0000000100007836 */ /* 0x000fe20000000000 */
[----:B------:R-:W-:-:S05]  /*0560*/  IADD3 R10, P2, PT, R10, 0x4, RZ ;  /* 0x000000040a0a7810 */ /* 0x000fca0007f5e0ff */
[----:B------:R-:W-:Y:S01]  /*0570*/  IMAD.X R13, RZ, RZ, R13, P2 ;  /* 0x000000ffff0d7224 */ /* 0x000fe200010e060d */
[----:B0-----:R-:W-:-:S05]  /*0580*/  IADD3 R8, P1, PT, R8, 0x4, RZ ;  /* 0x0000000408087810 */ /* 0x001fca0007f3e0ff */
[----:B------:R-:W-:Y:S02]  /*0590*/  IMAD.X R15, RZ, RZ, R15, P1 ;  /* 0x000000ffff0f7224 */ /* 0x000fe400008e060f */
[----:B--2---:R-:W-:-:S05]  /*05a0*/  IMAD R11, R6, R9, RZ ;  /* 0x00000009060b7224 */ /* 0x004fca00078e02ff */
[----:B-----5:R-:W-:-:S04]  /*05b0*/  IADD3 R4, P0, PT, R11, R4, RZ ;  /* 0x000000040b047210 */ /* 0x020fc80007f1e0ff */
[----:B------:R-:W-:Y:S02]  /*05c0*/  LEA.HI.X.SX32 R5, R11, R5, 0x1, P0 ;  /* 0x000000050b057211 */ /* 0x000fe400000f0eff */
[----:B------:R-:W-:-:S03]  /*05d0*/  ISETP.NE.AND P0, PT, R0, RZ, PT ;  /* 0x000000ff0000720c */ /* 0x000fc60003f05270 */
[----:B------:R0:W-:Y:S10]  /*05e0*/  STG.E.64 desc[UR6][R2.64], R4 ;  /* 0x0000000402007986 */ /* 0x0001f4000c101b06 */
[----:B------:R-:W-:Y:S05]  /*05f0*/  @P0 BRA `(.L_x_3) ;  /* 0xfffffffc00c00947 */ /* 0x000fea000383ffff */
[----:B------:R-:W-:Y:S05]  /*0600*/  EXIT ;  /* 0x000000000000794d */ /* 0x000fea0003800000 */
.L_x_4:
[----:B------:R-:W-:-:S00]  /*0610*/  BRA `(.L_x_4) ;  /* 0xfffffffc00fc7947 */ /* 0x000fc0000383ffff */
[----:B------:R-:W-:-:S00]  /*0620*/  NOP ;  /* 0x0000000000007918 */ /* 0x000fc00000000000 */
        /* <DEDUP_REMOVED lines=13> */
.L_x_11:


//--------------------- .text._Z10addValuesBPiS_  --------------------------
	.section	.text._Z10addValuesBPiS_,"ax",@progbits
	.align	128
        .global         _Z10addValuesBPiS_
        .type           _Z10addValuesBPiS_,@function
        .size           _Z10addValuesBPiS_,(.L_x_12 - _Z10addValuesBPiS_)
        .other          _Z10addValuesBPiS_,@"STO_CUDA_ENTRY STV_DEFAULT"
_Z10addValuesBPiS_:
.text._Z10addValuesBPiS_:
[----:B------:R-:W-:Y:S01]  /*0000*/  LDC R1, c[0x0][0x37c] ;  /* 0x0000df00ff017b82 */ /* 0x000fe20000000800 */
[----:B------:R-:W0:Y:S01]  /*0010*/  S2R R0, SR_TID.X ;  /* 0x0000000000007919 */ /* 0x000e220000002100 */
[----:B------:R-:W1:Y:S06]  /*0020*/  LDCU.64 UR4, c[0x0][0x380] ;  /* 0x00007000ff0477ac */ /* 0x000e6c0008000a00 */
[----:B------:R-:W0:Y:S01]  /*0030*/  S2UR UR8, SR_CTAID.X ;  /* 0x00000000000879c3 */ /* 0x000e220000002500 */
[----:B------:R-:W2:Y:S07]  /*0040*/  LDCU.64 UR6, c[0x0][0x358] ;  /* 0x00006b00ff0677ac */ /* 0x000eae0008000a00 */
[----:B------:R-:W0:Y:S01]  /*0050*/  LDC R9, c[0x0][0x360] ;  /* 0x0000d800ff097b82 */ /* 0x000e220000000800 */
[----:B-1----:R-:W-:-:S04]  /*0060*/  UIADD3 UR4, UP0, UPT, UR4, 0x4e200, URZ ;  /* 0x0004e20004047890 */ /* 0x002fc8000ff1e0ff */
[----:B------:R-:W-:Y:S02]  /*0070*/  UIADD3.X UR5, UPT, UPT, URZ, UR5, URZ, UP0, !UPT ;  /* 0x00000005ff057290 */ /* 0x000fe400087fe4ff */
[----:B------:R-:W-:-:S04]  /*0080*/  IMAD.U32 R2, RZ, RZ, UR4 ;  /* 0x00000004ff027e24 */ /* 0x000fc8000f8e00ff */
[----:B------:R-:W-:Y:S02]  /*0090*/  IMAD.U32 R3, RZ, RZ, UR5 ;  /* 0x00000005ff037e24 */ /* 0x000fe4000f8e00ff */
[----:B0-----:R-:W-:-:S04]  /*00a0*/  IMAD R9, R9, UR8, R0 ;  /* 0x0000000809097c24 */ /* 0x001fc8000f8e0200 */
[----:B------:R-:W-:-:S05]  /*00b0*/  IMAD.WIDE R4, R9, 0x4, R2 ;  /* 0x0000000409047825 */ /* 0x000fca00078e0202 */
[----:B--2---:R-:W2:Y:S04]  /*00c0*/  LDG.E R0, desc[UR6][R4.64+-0x4e200] ;  /* 0xfb1e000604007981 */ /* 0x004ea8000c1e1900 */
[----:B------:R-:W2:Y:S04]  /*00d0*/  LDG.E R7, desc[UR6][R4.64+-0x3a980] ;  /* 0xfc56800604077981 */ /* 0x000ea8000c1e1900 */
[----:B------:R-:W2:Y:S04]  /*00e0*/  LDG.E R6, desc[UR6][R4.64+-0x27100] ;  /* 0xfd8f000604067981 */ /* 0x000ea8000c1e1900 */
[----:B------:R-:W3:Y:S04]  /*00f0*/  LDG.E R8, desc[UR6][R4.64+-0x13880] ;  /* 0xfec7800604087981 */ /* 0x000ee8000c1e1900 */
[----:B------:R-:W3:Y:S04]  /*0100*/  LDG.E R11, desc[UR6][R4.64] ;  /* 0x00000006040b7981 */ /* 0x000ee8000c1e1900 */
[----:B------:R-:W4:Y:S04]  /*0110*/  LDG.E R10, desc[UR6][R4.64+0x13880] ;  /* 0x01388006040a7981 */ /* 0x000f28000c1e1900 */
[----:B------:R-:W4:Y:S04]  /*0120*/  LDG.E R13, desc[UR6][R4.64+0x27100] ;  /* 0x02710006040d7981 */ /* 0x000f28000c1e1900 */
[----:B------:R-:W5:Y:S01]  /*0130*/  LDG.E R18, desc[UR6][R4.64+0x3a980] ;  /* 0x03a9800604127981 */ /* 0x000f62000c1e1900 */
[----:B------:R-:W-:Y:S01]  /*0140*/  UMOV UR4, 0x8 ;  /* 0x0000000800047882 */ /* 0x000fe20000000000 */
[----:B--2---:R-:W-:-:S04]  /*0150*/  IADD3 R0, PT, PT, R6, R0, R7 ;  /* 0x0000000006007210 */ /* 0x004fc80007ffe007 */
[----:B---3--:R-:W-:Y:S01]  /*0160*/  IADD3 R8, PT, PT, R11, R0, R8 ;  /* 0x000000000b087210 */ /* 0x008fe20007ffe008 */
[----:B------:R-:W-:-:S03]  /*0170*/  VIADD R11, R9, 0x27100 ;  /* 0x00027100090b7836 */ /* 0x000fc60000000000 */
[----:B----4-:R-:W-:-:S05]  /*0180*/  IADD3 R13, PT, PT, R13, R8, R10 ;  /* 0x000000080d0d7210 */ /* 0x010fca0007ffe00a */
[----:B-----5:R-:W-:-:S07]  /*0190*/  IMAD.IADD R18, R18, 0x1, R13 ;  /* 0x0000000112127824 */ /* 0x020fce00078e020d */
.L_x_5:
[----:B------:R-:W-:-:S05]  /*01a0*/  IMAD.WIDE R28, R11, 0x4, R2 ;  /* 0x000000040b1c7825 */ /* 0x000fca00078e0202 */
[----:B------:R-:W2:Y:S04]  /*01b0*/  LDG.E R27, desc[UR6][R28.64+-0x4e200] ;  /* 0xfb1e00061c1b7981 */ /* 0x000ea8000c1e1900 */
[----:B------:R-:W2:Y:S04]  /*01c0*/  LDG.E R20, desc[UR6][R28.64+-0x3a980] ;  /* 0xfc5680061c147981 */ /* 0x000ea8000c1e1900 */
[----:B------:R-:W3:Y:S04]  /*01d0*/  LDG.E R24, desc[UR6][R28.64+-0x27100] ;  /* 0xfd8f00061c187981 */ /* 0x000ee8000c1e1900 */
[----:B------:R-:W3:Y:S04]  /*01e0*/  LDG.E R25, desc[UR6][R28.64+-0x13880] ;  /* 0xfec780061c197981 */ /* 0x000ee8000c1e1900 */
[----:B------:R-:W4:Y:S04]  /*01f0*/  LDG.E R0, desc[UR6][R28.64] ;  /* 0x000000061c007981 */ /* 0x000f28000c1e1900 */
[----:B------:R-:W4:Y:S04]  /*0200*/  LDG.E R17, desc[UR6][R28.64+0x13880] ;  /* 0x013880061c117981 */ /* 0x000f28000c1e1900 */
[----:B------:R-:W5:Y:S04]  /*0210*/  LDG.E R10, desc[UR6][R28.64+0x27100] ;  /* 0x027100061c0a7981 */ /* 0x000f68000c1e1900 */
[----:B------:R-:W5:Y:S01]  /*0220*/  LDG.E R15, desc[UR6][R28.64+0x3a980] ;  /* 0x03a980061c0f7981 */ /* 0x000f62000c1e1900 */
[----:B------:R-:W-:-:S04]  /*0230*/  VIADD R7, R11, 0x27100 ;  /* 0x000271000b077836 */ /* 0x000fc80000000000 */
[----:B------:R-:W-:-:S05]  /*0240*/  IMAD.WIDE R6, R7, 0x4, R2 ;  /* 0x0000000407067825 */ /* 0x000fca00078e0202 */
[----:B------:R-:W5:Y:S04]  /*0250*/  LDG.E R8, desc[UR6][R6.64+-0x4e200] ;  /* 0xfb1e000606087981 */ /* 0x000f68000c1e1900 */
[----:B------:R-:W5:Y:S04]  /*0260*/  LDG.E R13, desc[UR6][R6.64+-0x3a980] ;  /* 0xfc568006060d7981 */ /* 0x000f68000c1e1900 */
[----:B------:R-:W5:Y:S04]  /*0270*/  LDG.E R14, desc[UR6][R6.64+-0x27100] ;  /* 0xfd8f0006060e7981 */ /* 0x000f68000c1e1900 */
[----:B------:R-:W5:Y:S01]  /*0280*/  LDG.E R23, desc[UR6][R6.64+-0x13880] ;  /* 0xfec7800606177981 */ /* 0x000f62000c1e1900 */
[----:B------:R-:W-:-:S03]  /*0290*/  VIADD R5, R11, 0x4e200 ;  /* 0x0004e2000b057836 */ /* 0x000fc60000000000 */
[----:B------:R-:W5:Y:S04]  /*02a0*/  LDG.E R12, desc[UR6][R6.64] ;  /* 0x00000006060c7981 */ /* 0x000f68000c1e1900 */
[----:B------:R-:W5:Y:S01]  /*02b0*/  LDG.E R19, desc[UR6][R6.64+0x13880] ;  /* 0x0138800606137981 */ /* 0x000f62000c1e1900 */
[----:B------:R-:W-:-:S03]  /*02c0*/  IMAD.WIDE R4, R5, 0x4, R2 ;  /* 0x0000000405047825 */ /* 0x000fc600078e0202 */
[----:B------:R-:W5:Y:S04]  /*02d0*/  LDG.E R16, desc[UR6][R6.64+0x27100] ;  /* 0x0271000606107981 */ /* 0x000f68000c1e1900 */
[----:B------:R0:W5:Y:S04]  /*02e0*/  LDG.E R21, desc[UR6][R6.64+0x3a980] ;  /* 0x03a9800606157981 */ /* 0x000168000c1e1900 */
[----:B------:R-:W5:Y:S04]  /*02f0*/  LDG.E R22, desc[UR6][R4.64+-0x4e200] ;  /* 0xfb1e000604167981 */ /* 0x000f68000c1e1900 */
[----:B------:R-:W5:Y:S01]  /*0300*/  LDG.E R29, desc[UR6][R4.64+-0x3a980] ;  /* 0xfc568006041d7981 */ /* 0x000f62000c1e1900 */
[----:B--2---:R-:W-:-:S03]  /*0310*/  IADD3 R18, PT, PT, R20, R18, R27 ;  /* 0x0000001214127210 */ /* 0x004fc60007ffe01b */
[----:B------:R-:W2:Y:S04]  /*0320*/  LDG.E R20, desc[UR6][R4.64+-0x27100] ;  /* 0xfd8f000604147981 */ /* 0x000ea8000c1e1900 */
[----:B------:R-:W2:Y:S01]  /*0330*/  LDG.E R27, desc[UR6][R4.64+-0x13880] ;  /* 0xfec78006041b7981 */ /* 0x000ea2000c1e1900 */
[----:B---3--:R-:W-:-:S03]  /*0340*/  IADD3 R24, PT, PT, R25, R18, R24 ;  /* 0x0000001219187210 */ /* 0x008fc60007ffe018 */
[----:B------:R-:W3:Y:S04]  /*0350*/  LDG.E R25, desc[UR6][R4.64] ;  /* 0x0000000604197981 */ /* 0x000ee8000c1e1900 */
[----:B------:R-:W3:Y:S01]  /*0360*/  LDG.E R18, desc[UR6][R4.64+0x13880] ;  /* 0x0138800604127981 */ /* 0x000ee2000c1e1900 */
[----:B----4-:R-:W-:Y:S01]  /*0370*/  IADD3 R26, PT, PT, R17, R24, R0 ;  /* 0x00000018111a7210 */ /* 0x010fe20007ffe000 */
[----:B------:R-:W-:Y:S02]  /*0380*/  VIADD R24, R11, 0x75300 ;  /* 0x000753000b187836 */ /* 0x000fe40000000000 */
[----:B------:R-:W4:Y:S02]  /*0390*/  LDG.E R0, desc[UR6][R4.64+0x27100] ;  /* 0x0271000604007981 */ /* 0x000f24000c1e1900 */
[----:B0-----:R-:W-:-:S02]  /*03a0*/  IMAD.WIDE R6, R24, 0x4, R2 ;  /* 0x0000000418067825 */ /* 0x001fc400078e0202 */
[----:B------:R0:W4:Y:S01]  /*03b0*/  LDG.E R17, desc[UR6][R4.64+0x3a980] ;  /* 0x03a9800604117981 */ /* 0x000122000c1e1900 */
[----:B-----5:R-:W-:-:S03]  /*03c0*/  IADD3 R24, PT, PT, R15, R26, R10 ;  /* 0x0000001a0f187210 */ /* 0x020fc60007ffe00a */
[----:B------:R-:W5:Y:S04]  /*03d0*/  LDG.E R15, desc[UR6][R6.64+-0x4e200] ;  /* 0xfb1e0006060f7981 */ /* 0x000f68000c1e1900 */
[----:B------:R-:W5:Y:S01]  /*03e0*/  LDG.E R10, desc[UR6][R6.64+-0x3a980] ;  /* 0xfc568006060a7981 */ /* 0x000f62000c1e1900 */
[----:B------:R-:W-:-:S03]  /*03f0*/  IADD3 R8, PT, PT, R13, R24, R8 ;  /* 0x000000180d087210 */ /* 0x000fc60007ffe008 */
[----:B------:R-:W5:Y:S01]  /*0400*/  LDG.E R13, desc[UR6][R6.64+-0x27100] ;  /* 0xfd8f0006060d7981 */ /* 0x000f62000c1e1900 */
[----:B------:R-:W-:Y:S01]  /*0410*/  VIADD R24, R11, 0x9c400 ;  /* 0x0009c4000b187836 */ /* 0x000fe20000000000 */
[----:B------:R-:W-:Y:S02]  /*0420*/  IADD3 R14, PT, PT, R23, R8, R14 ;  /* 0x00000008170e7210 */ /* 0x000fe40007ffe00e */
[----:B------:R-:W5:Y:S01]  /*0430*/  LDG.E R8, desc[UR6][R6.64+-0x13880] ;  /* 0xfec7800606087981 */ /* 0x000f62000c1e1900 */
[----:B0-----:R-:W-:-:S03]  /*0440*/  IMAD.WIDE R4, R24, 0x4, R2 ;  /* 0x0000000418047825 */ /* 0x001fc600078e0202 */
[----:B------:R-:W5:Y:S01]  /*0450*/  LDG.E R23, desc[UR6][R6.64+0x3a980] ;  /* 0x03a9800606177981 */ /* 0x000f62000c1e1900 */
[----:B------:R-:W-:-:S03]  /*0460*/  IADD3 R26, PT, PT, R19, R14, R12 ;  /* 0x0000000e131a7210 */ /* 0x000fc60007ffe00c */
[----:B------:R-:W5:Y:S04]  /*0470*/  LDG.E R19, desc[UR6][R6.64] ;  /* 0x0000000606137981 */ /* 0x000f68000c1e1900 */
[----:B------:R-:W5:Y:S04]  /*0480*/  LDG.E R14, desc[UR6][R6.64+0x13880] ;  /* 0x01388006060e7981 */ /* 0x000f68000c1e1900 */
[----:B------:R0:W5:Y:S01]  /*0490*/  LDG.E R12, desc[UR6][R6.64+0x27100] ;  /* 0x02710006060c7981 */ /* 0x000162000c1e1900 */
[----:B------:R-:W-:-:S03]  /*04a0*/  IADD3 R24, PT, PT, R21, R26, R16 ;  /* 0x0000001a15187210 */ /* 0x000fc60007ffe010 */
[----:B------:R-:W5:Y:S04]  /*04b0*/  LDG.E R16, desc[UR6][R4.64+-0x4e200] ;  /* 0xfb1e000604107981 */ /* 0x000f68000c1e1900 */
[----:B------:R-:W5:Y:S01]  /*04c0*/  LDG.E R21, desc[UR6][R4.64+-0x3a980] ;  /* 0xfc56800604157981 */ /* 0x000f62000c1e1900 */
[----:B------:R-:W-:-:S03]  /*04d0*/  IADD3 R24, PT, PT, R29, R24, R22 ;  /* 0x000000181d187210 */ /* 0x000fc60007ffe016 */
[----:B------:R-:W5:Y:S04]  /*04e0*/  LDG.E R29, desc[UR6][R4.64+-0x27100] ;  /* 0xfd8f0006041d7981 */ /* 0x000f68000c1e1900 */
[----:B------:R-:W5:Y:S01]  /*04f0*/  LDG.E R22, desc[UR6][R4.64+-0x13880] ;  /* 0xfec7800604167981 */ /* 0x000f62000c1e1900 */
[----:B0-----:R-:W-:-:S04]  /*0500*/  VIADD R7, R11, 0xc3500 ;  /* 0x000c35000b077836 */ /* 0x001fc80000000000 */
[----:B------:R-:W-:Y:S01]  /*0510*/  IMAD.WIDE R6, R7, 0x4, R2 ;  /* 0x0000000407067825 */ /* 0x000fe200078e0202 */
[----:B--2---:R-:W-:Y:S02]  /*0520*/  IADD3 R24, PT, PT, R27, R24, R20 ;  /* 0x000000181b187210 */ /* 0x004fe40007ffe014 */
[----:B------:R-:W2:Y:S04]  /*0530*/  LDG.E R20, desc[UR6][R4.64] ;  /* 0x0000000604147981 */ /* 0x000ea8000c1e1900 */
[----:B------:R-:W2:Y:S01]  /*0540*/  LDG.E R27, desc[UR6][R4.64+0x13880] ;  /* 0x01388006041b7981 */ /* 0x000ea2000c1e1900 */
[----:B---3--:R-:W-:-:S03]  /*0550*/  IADD3 R24, PT, PT, R18, R24, R25 ;  /* 0x0000001812187210 */ /* 0x008fc60007ffe019 */
[----:B------:R-:W3:Y:S04]  /*0560*/  LDG.E R18, desc[UR6][R4.64+0x27100] ;  /* 0x0271000604127981 */ /* 0x000ee8000c1e1900 */
[----:B------:R0:W3:Y:S01]  /*0570*/  LDG.E R25, desc[UR6][R4.64+0x3a980] ;  /* 0x03a9800604197981 */ /* 0x0000e2000c1e1900 */
[----:B----4-:R-:W-:-:S03]  /*0580*/  IADD3 R24, PT, PT, R17, R24, R0 ;  /* 0x0000001811187210 */ /* 0x010fc60007ffe000 */
[----:B------:R-:W4:Y:S04]  /*0590*/  LDG.E R0, desc[UR6][R6.64+-0x4e200] ;  /* 0xfb1e000606007981 */ /* 0x000f28000c1e1900 */
[----:B------:R-:W4:Y:S01]  /*05a0*/  LDG.E R17, desc[UR6][R6.64+-0x3a980] ;  /* 0xfc56800606117981 */ /* 0x000f22000c1e1900 */
[----:B-----5:R-:W-:-:S03]  /*05b0*/  IADD3 R24, PT, PT, R10, R24, R15 ;  /* 0x000000180a187210 */ /* 0x020fc60007ffe00f */
[----:B------:R-:W5:Y:S04]  /*05c0*/  LDG.E R10, desc[UR6][R6.64+-0x27100] ;  /* 0xfd8f0006060a7981 */ /* 0x000f68000c1e1900 */
[----:B------:R-:W5:Y:S01]  /*05d0*/  LDG.E R15, desc[UR6][R6.64+-0x13880] ;  /* 0xfec78006060f7981 */ /* 0x000f62000c1e1900 */
[----:B0-----:R-:W-:Y:S01]  /*05e0*/  VIADD R5, R11, 0xea600 ;  /* 0x000ea6000b057836 */ /* 0x001fe20000000000 */
[----:B------:R-:W-:Y:S02]  /*05f0*/  IADD3 R8, PT, PT, R8, R24, R13 ;  /* 0x0000001808087210 */ /* 0x000fe40007ffe00d */
[----:B------:R-:W5:Y:S01]  /*0600*/  LDG.E R13, desc[UR6][R6.64+0x13880] ;  /* 0x01388006060d7981 */ /* 0x000f62000c1e1900 */
[----:B------:R-:W-:Y:S01]  /*0610*/  IMAD.WIDE R4, R5, 0x4, R2 ;  /* 0x0000000405047825 */ /* 0x000fe200078e0202 */
[----:B------:R-:W-:-:S02]  /*0620*/  IADD3 R14, PT, PT, R14, R8, R19 ;  /* 0x000000080e0e7210 */ /* 0x000fc40007ffe013 */
[----:B------:R-:W5:Y:S02]  /*0630*/  LDG.E R8, desc[UR6][R6.64] ;  /* 0x0000000606087981 */ /* 0x000f64000c1e1900 */
[----:B------:R-:W-:Y:S02]  /*0640*/  IADD3 R12, PT, PT, R23, R14, R12 ;  /* 0x0000000e170c7210 */ /* 0x000fe40007ffe00c */
[----:B------:R-:W5:Y:S04]  /*0650*/  LDG.E R19, desc[UR6][R6.64+0x3a980] ;  /* 0x03a9800606137981 */ /* 0x000f68000c1e1900 */
[----:B------:R-:W5:Y:S01]  /*0660*/  LDG.E R14, desc[UR6][R4.64+-0x3a980] ;  /* 0xfc568006040e7981 */ /* 0x000f62000c1e1900 */
[----:B------:R-:W-:-:S03]  /*0670*/  IADD3 R16, PT, PT, R21, R12, R16 ;  /* 0x0000000c15107210 */ /* 0x000fc60007ffe010 */
[----:B------:R0:W5:Y:S04]  /*0680*/  LDG.E R12, desc[UR6][R6.64+0x27100] ;  /* 0x02710006060c7981 */ /* 0x000168000c1e1900 */
[----:B------:R-:W5:Y:S01]  /*0690*/  LDG.E R21, desc[UR6][R4.64+-0x4e200] ;  /* 0xfb1e000604157981 */ /* 0x000f62000c1e1900 */
[----:B------:R-:W-:Y:S01]  /*06a0*/  IADD3 R22, PT, PT, R22, R16, R29 ;  /* 0x0000001016167210 */ /* 0x000fe20007ffe01d */
[----:B------:R-:W-:Y:S02]  /*06b0*/  VIADD R24, R11, 0x111700 ;  /* 0x001117000b187836 */ /* 0x000fe40000000000 */
[----:B------:R-:W5:Y:S02]  /*06c0*/  LDG.E R23, desc[UR6][R4.64] ;  /* 0x0000000604177981 */ /* 0x000f64000c1e1900 */
[----:B0-----:R-:W-:-:S02]  /*06d0*/  IMAD.WIDE R6, R24, 0x4, R2 ;  /* 0x0000000418067825 */ /* 0x001fc400078e0202 */
[----:B------:R-:W5:Y:S04]  /*06e0*/  LDG.E R16, desc[UR6][R4.64+0x27100] ;  /* 0x0271000604107981 */ /* 0x000f68000c1e1900 */
[----:B------:R-:W5:Y:S01]  /*06f0*/  LDG.E R29, desc[UR6][R4.64+0x3a980] ;  /* 0x03a98006041d7981 */ /* 0x000f62000c1e1900 */
[----:B--2---:R-:W-:-:S03]  /*0700*/  IADD3 R26, PT, PT, R27, R22, R20 ;  /* 0x000000161b1a7210 */ /* 0x004fc60007ffe014 */
[----:B------:R-:W2:Y:S04]  /*0710*/  LDG.E R27, desc[UR6][R4.64+-0x27100] ;  /* 0xfd8f0006041b7981 */ /* 0x000ea8000c1e1900 */
[----:B------:R-:W2:Y:S04]  /*0720*/  LDG.E R22, desc[UR6][R4.64+-0x13880] ;  /* 0xfec7800604167981 */ /* 0x000ea8000c1e1900 */
[----:B------:R-:W2:Y:S01]  /*0730*/  LDG.E R20, desc[UR6][R4.64+0x13880] ;  /* 0x0138800604147981 */ /* 0x000ea2000c1e1900 */
[----:B---3--:R-:W-:-:S03]  /*0740*/  IADD3 R24, PT, PT, R25, R26, R18 ;  /* 0x0000001a19187210 */ /* 0x008fc60007ffe012 */
[----:B------:R-:W3:Y:S04]  /*0750*/  LDG.E R25, desc[UR6][R6.64+-0x4e200] ;  /* 0xfb1e000606197981 */ /* 0x000ee8000c1e1900 */
[----:B------:R-:W3:Y:S01]  /*0760*/  LDG.E R18, desc[UR6][R6.64+-0x3a980] ;  /* 0xfc56800606127981 */ /* 0x000ee2000c1e1900 */
[----:B----4-:R-:W-:-:S03]  /*0770*/  IADD3 R24, PT, PT, R17, R24, R0 ;  /* 0x0000001811187210 */ /* 0x010fc60007ffe000 */
[----:B------:R-:W4:Y:S04]  /*0780*/  LDG.E R17, desc[UR6][R6.64+-0x27100] ;  /* 0xfd8f000606117981 */ /* 0x000f28000c1e1900 */
[----:B------:R-:W4:Y:S01]  /*0790*/  LDG.E R0, desc[UR6][R6.64+-0x13880] ;  /* 0xfec7800606007981 */ /* 0x000f22000c1e1900 */
[----:B-----5:R-:W-:-:S03]  /*07a0*/  IADD3 R24, PT, PT, R15, R24, R10 ;  /* 0x000000180f187210 */ /* 0x020fc60007ffe00a */
[----:B------:R-:W5:Y:S04]  /*07b0*/  LDG.E R15, desc[UR6][R6.64] ;  /* 0x00000006060f7981 */ /* 0x000f68000c1e1900 */
[----:B------:R-:W5:Y:S04]  /*07c0*/  LDG.E R10, desc[UR6][R6.64+0x13880] ;  /* 0x01388006060a7981 */ /* 0x000f68000c1e1900 */
[----:B------:R-:W5:Y:S04]  /*07d0*/  LDG.E R4, desc[UR6][R6.64+0x27100] ;  /* 0x0271000606047981 */ /* 0x000f68000c1e1900 */
[----:B------:R-:W5:Y:S01]  /*07e0*/  LDG.E R5, desc[UR6][R6.64+0x3a980] ;  /* 0x03a9800606057981 */ /* 0x000f62000c1e1900 */
[----:B------:R-:W-:-:S04]  /*07f0*/  IADD3 R8, PT, PT, R13, R24, R8 ;  /* 0x000000180d087210 */ /* 0x000fc80007ffe008 */
[----:B------:R-:W-:-:S04]  /*0800*/  IADD3 R12, PT, PT, R19, R8, R12 ;  /* 0x00000008130c7210 */ /* 0x000fc80007ffe00c */
[----:B------:R-:W-:Y:S01]  /*0810*/  IADD3 R14, PT, PT, R14, R12, R21 ;  /* 0x0000000c0e0e7210 */ /* 0x000fe20007ffe015 */
[----:B------:R-:W-:-:S04]  /*0820*/  UIADD3 UR4, UPT, UPT, UR4, 0x40, URZ ;  /* 0x0000004004047890 */ /* 0x000fc8000fffe0ff */
[----:B------:R-:W-:Y:S01]  /*0830*/  UISETP.NE.AND UP0, UPT, UR4, 0x1388, UPT ;  /* 0x000013880400788c */ /* 0x000fe2000bf05270 */
[----:B------:R-:W-:Y:S01]  /*0840*/  VIADD R11, R11, 0x138800 ;  /* 0x001388000b0b7836 */ /* 0x000fe20000000000 */
[----:B--2---:R-:W-:-:S04]  /*0850*/  IADD3 R22, PT, PT, R22, R14, R27 ;  /* 0x0000000e16167210 */ /* 0x004fc80007ffe01b */
[----:B------:R-:W-:-:S04]  /*0860*/  IADD3 R20, PT, PT, R20, R22, R23 ;  /* 0x0000001614147210 */ /* 0x000fc80007ffe017 */
[----:B------:R-:W-:-:S04]  /*0870*/  IADD3 R16, PT, PT, R29, R20, R16 ;  /* 0x000000141d107210 */ /* 0x000fc80007ffe010 */
[----:B---3--:R-:W-:-:S04]  /*0880*/  IADD3 R16, PT, PT, R18, R16, R25 ;  /* 0x0000001012107210 */ /* 0x008fc80007ffe019 */
[----:B----4-:R-:W-:-:S04]  /*0890*/  IADD3 R0, PT, PT, R0, R16, R17 ;  /* 0x0000001000007210 */ /* 0x010fc80007ffe011 */
[----:B-----5:R-:W-:-:S04]  /*08a0*/  IADD3 R10, PT, PT, R10, R0, R15 ;  /* 0x000000000a0a7210 */ /* 0x020fc80007ffe00f */
[----:B------:R-:W-:Y:S01]  /*08b0*/  IADD3 R18, PT, PT, R5, R10, R4 ;  /* 0x0000000a05127210 */ /* 0x000fe20007ffe004 */
[----:B------:R-:W-:Y:S06]  /*08c0*/  BRA.U UP0, `(.L_x_5) ;  /* 0xfffffff900347547 */ /* 0x000fec000b83ffff */
[----:B------:R-:W0:Y:S02]  /*08d0*/  LDC.64 R2, c[0x0][0x388] ;  /* 0x0000e200ff027b82 */ /* 0x000e240000000a00 */
[----:B0-----:R-:W-:-:S05]  /*08e0*/  IMAD.WIDE R2, R9, 0x4, R2 ;  /* 0x0000000409027825 */ /* 0x001fca00078e0202 */
[----:B------:R-:W-:Y:S01]  /*08f0*/  STG.E desc[UR6][R2.64], R18 ;  /* 0x0000001202007986 */ /* 0x000fe2000c101906 */
[----:B------:R-:W-:Y:S05]  /*0900*/  EXIT ;  /* 0x000000000000794d */ /* 0x000fea0003800000 */
.L_x_6:
        /* <DEDUP_REMOVED lines=15> */
.L_x_12:


//--------------------- .text._Z10addValuesAPiS_  --------------------------
	.section	.text._Z10addValuesAPiS_,"ax",@progbits
	.align	128
        .global         _Z10addValuesAPiS_
        .type           _Z10addValuesAPiS_,@function
        .size           _Z10addValuesAPiS_,(.L_x_13 - _Z10addValuesAPiS_)
        .other          _Z10addValuesAPiS_,@"STO_CUDA_ENTRY STV_DEFAULT"
_Z10addValuesAPiS_:
.text._Z10addValuesAPiS_:
[----:B------:R-:W-:Y:S01]  /*0000*/  LDC R1, c[0x0][0x37c] ;  /* 0x0000df00ff017b82 */ /* 0x000fe20000000800 */
[----:B------:R-:W0:Y:S07]  /*0010*/  S2R R3, SR_TID.X ;  /* 0x0000000000037919 */ /* 0x000e2e0000002100 */
[----:B------:R-:W0:Y:S01]  /*0020*/  S2UR UR4, SR_CTAID.X ;  /* 0x00000000000479c3 */ /* 0x000e220000002500 */
[----:B------:R-:W1:Y:S01]  /*0030*/  LDCU.64 UR8, c[0x0][0x358] ;  /* 0x00006b00ff0877ac */ /* 0x000e620008000a00 */
[----:B------:R-:W-:Y:S01]  /*0040*/  BSSY.RECONVERGENT B0, `(.L_x_7) ;  /* 0x000003b000007945 */ /* 0x000fe20003800200 */
[----:B------:R-:W-:-:S05]  /*0050*/  IMAD.MOV.U32 R5, RZ, RZ, RZ ;  /* 0x000000ffff057224 */ /* 0x000fca00078e00ff */
[----:B------:R-:W0:Y:S02]  /*0060*/  LDC R0, c[0x0][0x360] ;  /* 0x0000d800ff007b82 */ /* 0x000e240000000800 */
[----:B0-----:R-:W-:-:S04]  /*0070*/  IMAD R0, R0, UR4, R3 ;  /* 0x0000000400007c24 */ /* 0x001fc8000f8e0203 */
[----:B------:R-:W-:-:S05]  /*0080*/  IMAD R6, R0, 0x1388, RZ ;  /* 0x0000138800067824 */ /* 0x000fca00078e02ff */
[----:B------:R-:W-:-:S13]  /*0090*/  ISETP.GT.AND P0, PT, R6, 0x7fffec78, PT ;  /* 0x7fffec780600780c */ /* 0x000fda0003f04270 */
[----:B-1----:R-:W-:Y:S05]  /*00a0*/  @P0 BRA `(.L_x_8) ;  /* 0x0000000000d00947 */ /* 0x002fea0003800000 */
[----:B------:R-:W0:Y:S01]  /*00b0*/  LDCU.64 UR6, c[0x0][0x380] ;  /* 0x00007000ff0677ac */ /* 0x000e220008000a00 */
[----:B------:R-:W-:Y:S02]  /*00c0*/  IMAD.MOV.U32 R4, RZ, RZ, RZ ;  /* 0x000000ffff047224 */ /* 0x000fe400078e00ff */
[----:B------:R-:W-:Y:S01]  /*00d0*/  VIADD R5, R6, 0xfffffff0 ;  /* 0xfffffff006057836 */ /* 0x000fe20000000000 */
[----:B------:R-:W-:Y:S01]  /*00e0*/  UMOV UR4, URZ ;  /* 0x000000ff00047c82 */ /* 0x000fe20008000000 */
[----:B0-----:R-:W-:-:S04]  /*00f0*/  UIADD3 UR5, UP0, UPT, UR6, 0x20, URZ ;  /* 0x0000002006057890 */ /* 0x001fc8000ff1e0ff */
[----:B------:R-:W-:-:S12]  /*0100*/  UIADD3.X UR6, UPT, UPT, URZ, UR7, URZ, UP0, !UPT ;  /* 0x00000007ff067290 */ /* 0x000fd800087fe4ff */
.L_x_9:
[----:B------:R-:W-:Y:S02]  /*0110*/  IMAD.U32 R2, RZ, RZ, UR5 ;  /* 0x00000005ff027e24 */ /* 0x000fe4000f8e00ff */
[----:B------:R-:W-:Y:S02]  /*0120*/  IMAD.U32 R3, RZ, RZ, UR6 ;  /* 0x00000006ff037e24 */ /* 0x000fe4000f8e00ff */
        /* <DEDUP_REMOVED lines=16> */
[----:B------:R-:W5:Y:S01]  /*0230*/  LDG.E R22, desc[UR8][R2.64+0x1c] ;  /* 0x00001c0802167981 */ /* 0x000f62000c1e1900 */
[----:B------:R-:W-:Y:S01]  /*0240*/  UIADD3 UR4, UPT, UPT, UR4, 0x10, URZ ;  /* 0x0000001004047890 */ /* 0x000fe2000fffe0ff */
[----:B------:R-:W-:-:S02]  /*0250*/  VIADD R5, R5, 0x10 ;  /* 0x0000001005057836 */ /* 0x000fc40000000000 */
[----:B------:R-:W-:Y:S01]  /*0260*/  VIADD R6, R6, 0x10 ;  /* 0x0000001006067836 */ /* 0x000fe20000000000 */
[----:B------:R-:W-:Y:S01]  /*0270*/  UISETP.NE.AND UP0, UPT, UR4, 0x1380, UPT ;  /* 0x000013800400788c */ /* 0x000fe2000bf05270 */
[----:B--2---:R-:W-:-:S04]  /*0280*/  IADD3 R7, PT, PT, R8, R4, R7 ;  /* 0x0000000408077210 */ /* 0x004fc80007ffe007 */
[----:B---3--:R-:W-:-:S04]  /*0290*/  IADD3 R9, PT, PT, R10, R7, R9 ;  /* 0x000000070a097210 */ /* 0x008fc80007ffe009 */
[----:B----4-:R-:W-:-:S04]  /*02a0*/  IADD3 R11, PT, PT, R12, R9, R11 ;  /* 0x000000090c0b7210 */ /* 0x010fc80007ffe00b */
[----:B-----5:R-:W-:-:S04]  /*02b0*/  IADD3 R13, PT, PT, R14, R11, R13 ;  /* 0x0000000b0e0d7210 */ /* 0x020fc80007ffe00d */
[----:B------:R-:W-:-:S04]  /*02c0*/  IADD3 R15, PT, PT, R16, R13, R15 ;  /* 0x0000000d100f7210 */ /* 0x000fc80007ffe00f */
[----:B------:R-:W-:-:S04]  /*02d0*/  IADD3 R17, PT, PT, R18, R15, R17 ;  /* 0x0000000f12117210 */ /* 0x000fc80007ffe011 */
[----:B------:R-:W-:-:S04]  /*02e0*/  IADD3 R19, PT, PT, R20, R17, R19 ;  /* 0x0000001114137210 */ /* 0x000fc80007ffe013 */
[----:B------:R-:W-:Y:S01]  /*02f0*/  IADD3 R4, PT, PT, R22, R19, R21 ;  /* 0x0000001316047210 */ /* 0x000fe20007ffe015 */
[----:B------:R-:W-:Y:S06]  /*0300*/  BRA.U UP0, `(.L_x_9) ;  /* 0xfffffffd00807547 */ /* 0x000fec000b83ffff */
[----:B------:R-:W0:Y:S02]  /*0310*/  LDC.64 R2, c[0x0][0x380] ;  /* 0x0000e000ff027b82 */ /* 0x000e240000000a00 */
[----:B0-----:R-:W-:-:S05]  /*0320*/  IMAD.WIDE R2, R5, 0x4, R2 ;  /* 0x0000000405027825 */ /* 0x001fca00078e0202 */
        /* <DEDUP_REMOVED lines=8> */
[----:B--2---:R-:W-:-:S04]  /*03b0*/  IADD3 R5, PT, PT, R6, R5, R4 ;  /* 0x0000000506057210 */ /* 0x004fc80007ffe004 */
[----:B---3--:R-:W-:-:S04]  /*03c0*/  IADD3 R5, PT, PT, R8, R5, R7 ;  /* 0x0000000508057210 */ /* 0x008fc80007ffe007 */
[----:B----4-:R-:W-:-:S04]  /*03d0*/  IADD3 R5, PT, PT, R10, R5, R9 ;  /* 0x000000050a057210 */ /* 0x010fc80007ffe009 */
[----:B-----5:R-:W-:-:S07]  /*03e0*/  IADD3 R5, PT, PT, R12, R5, R11 ;  /* 0x000000050c057210 */ /* 0x020fce0007ffe00b */
.L_x_8:
[----:B------:R-:W-:Y:S05]  /*03f0*/  BSYNC.RECONVERGENT B0 ;  /* 0x0000000000007941 */ /* 0x000fea0003800200 */
.L_x_7:
[----:B------:R-:W0:Y:S02]  /*0400*/  LDC.64 R2, c[0x0][0x388] ;  /* 0x0000e200ff027b82 */ /* 0x000e240000000a00 */
[----:B0-----:R-:W-:-:S05]  /*0410*/  IMAD.WIDE R2, R0, 0x4, R2 ;  /* 0x0000000400027825 */ /* 0x001fca00078e0202 */
[----:B------:R-:W-:Y:S01]  /*0420*/  STG.E desc[UR8][R2.64], R5 ;  /* 0x0000000502007986 */ /* 0x000fe2000c101908 */
[----:B------:R-:W-:Y:S05]  /*0430*/  EXIT ;  /* 0x000000000000794d */ /* 0x000fea0003800000 */
.L_x_10:
        /* <DEDUP_REMOVED lines=12> */
.L_x_13:


//--------------------- .nv.shared.reserved.0     --------------------------
	.section	.nv.shared.reserved.0,"aw",@nobits
	.weak		__nv_reservedSMEM_offset_0_alias
	.size		__nv_reservedSMEM_offset_0_alias, 0, 64
	.other		__nv_reservedSMEM_offset_0_alias,@"STO_CUDA_RESERVED_SHARED STV_DEFAULT"
__nv_reservedSMEM_offset_0_alias:
	.zero		0
	.zero		64


//--------------------- .nv.constant0._Z15calculateMatrixjPiS_Px --------------------------
	.section	.nv.constant0._Z15calculateMatrixjPiS_Px,"a",@progbits
	.sectionflags	@""
	.align	4
.nv.constant0._Z15calculateMatrixjPiS_Px:
	.zero		928


//--------------------- .nv.constant0._Z10addValuesBPiS_ --------------------------
	.section	.nv.constant0._Z10addValuesBPiS_,"a",@progbits
	.sectionflags	@""
	.align	4
.nv.constant0._Z10addValuesBPiS_:
	.zero		912


//--------------------- .nv.constant0._Z10addValuesAPiS_ --------------------------
	.section	.nv.constant0._Z10addValuesAPiS_,"a",@progbits
	.sectionflags	@""
	.align	4
.nv.constant0._Z10addValuesAPiS_:
	.zero		912


//--------------------- SYMBOLS --------------------------

	.type		.nv.reservedSmem.offset0,@object
	.size		.nv.reservedSmem.offset0,0x4
